//
// Generated by NVIDIA NVVM Compiler
//
// Compiler Build ID: CL-36424714
// Cuda compilation tools, release 13.0, V13.0.88
// Based on NVVM 20.0.0
//

.version 9.0
.target sm_100
.address_size 64

	// .globl	_Z12vecAddKernelPPdS_S_i

.visible .entry _Z12vecAddKernelPPdS_S_i(
	.param .u64 .ptr .align 1 _Z12vecAddKernelPPdS_S_i_param_0,
	.param .u64 .ptr .align 1 _Z12vecAddKernelPPdS_S_i_param_1,
	.param .u64 .ptr .align 1 _Z12vecAddKernelPPdS_S_i_param_2,
	.param .u32 _Z12vecAddKernelPPdS_S_i_param_3
)
{
	.reg .b32 	%r<6>;
	.reg .b64 	%rd<17>;
	.reg .b64 	%fd<4>;

	ld.param.u64 	%rd1, [_Z12vecAddKernelPPdS_S_i_param_0];
	ld.param.u64 	%rd2, [_Z12vecAddKernelPPdS_S_i_param_1];
	ld.param.u64 	%rd3, [_Z12vecAddKernelPPdS_S_i_param_2];
	ld.param.u32 	%r1, [_Z12vecAddKernelPPdS_S_i_param_3];
	cvta.to.global.u64 	%rd4, %rd2;
	cvta.to.global.u64 	%rd5, %rd3;
	cvta.to.global.u64 	%rd6, %rd1;
	mov.u32 	%r2, %ntid.x;
	mov.u32 	%r3, %ctaid.x;
	mov.u32 	%r4, %tid.x;
	mad.lo.s32 	%r5, %r2, %r3, %r4;
	mul.wide.s32 	%rd7, %r5, 8;
	add.s64 	%rd8, %rd6, %rd7;
	ld.global.u64 	%rd9, [%rd8];
	cvta.to.global.u64 	%rd10, %rd9;
	mul.wide.s32 	%rd11, %r1, 8;
	add.s64 	%rd12, %rd10, %rd11;
	ld.global.f64 	%fd1, [%rd12];
	add.s64 	%rd13, %rd5, %rd7;
	st.global.f64 	[%rd13], %fd1;
	ld.global.u64 	%rd14, [%rd8];
	cvta.to.global.u64 	%rd15, %rd14;
	ld.global.f64 	%fd2, [%rd15+8];
	div.rn.f64 	%fd3, %fd2, %fd1;
	add.s64 	%rd16, %rd4, %rd7;
	st.global.f64 	[%rd16], %fd3;
	ret;

}


// ===== COMPILED SASS (sm_100) =====

	.target	sm_100

	.elftype	@"ET_EXEC"


//--------------------- .note.nv.tkinfo           --------------------------
	.section	.note.nv.tkinfo,"",@"SHT_NOTE"
	.sectionflags	@"SHF_NOTE_NV_TKINFO"
	.tkinfo
        /*0018*/ 	.word	0x00000002
        /*0030*/ 	.string	""
        /*0030*/ 	.string	"ptxas"
        /*0030*/ 	.string	"Cuda compilation tools, release 13.0, V13.0.88"
        /*0030*/ 	.string	"Build cuda_13.0.r13.0/compiler.36424714_0"
        /*0030*/ 	.string	"-arch sm_100 -m 64 "



//--------------------- .note.nv.cuinfo           --------------------------
	.section	.note.nv.cuinfo,"",@"SHT_NOTE"
	.sectionflags	@"SHF_NOTE_NV_CUINFO"
        /*0018*/ 	.short	0x0002
        /*001a*/ 	.short	0x0064
        /*001c*/ 	.short	0x0082
	.zero		2


//--------------------- .nv.info                  --------------------------
	.section	.nv.info,"",@"SHT_CUDA_INFO"
	.align	4


	//----- nvinfo : EIATTR_REGCOUNT
	.align		4
        /*0000*/ 	.byte	0x04, 0x2f
        /*0002*/ 	.short	(.L_1 - .L_0)
	.align		4
.L_0:
        /*0004*/ 	.word	index@(_Z12vecAddKernelPPdS_S_i)
        /*0008*/ 	.word	0x00000019


	//----- nvinfo : EIATTR_FRAME_SIZE
	.align		4
.L_1:
        /*000c*/ 	.byte	0x04, 0x11
        /*000e*/ 	.short	(.L_3 - .L_2)
	.align		4
.L_2:
        /*0010*/ 	.word	index@($__internal_0_$__cuda_sm20_div_rn_f64_full)
        /*0014*/ 	.word	0x00000000


	//----- nvinfo : EIATTR_FRAME_SIZE
	.align		4
.L_3:
        /*0018*/ 	.byte	0x04, 0x11
        /*001a*/ 	.short	(.L_5 - .L_4)
	.align		4
.L_4:
        /*001c*/ 	.word	index@(_Z12vecAddKernelPPdS_S_i)
        /*0020*/ 	.word	0x00000000


	//----- nvinfo : EIATTR_MIN_STACK_SIZE
	.align		4
.L_5:
        /*0024*/ 	.byte	0x04, 0x12
        /*0026*/ 	.short	(.L_7 - .L_6)
	.align		4
.L_6:
        /*0028*/ 	.word	index@(_Z12vecAddKernelPPdS_S_i)
        /*002c*/ 	.word	0x00000000
.L_7:


//--------------------- .nv.compat                --------------------------
	.section	.nv.compat,"",@"SHT_CUDA_COMPAT_INFO"
	.align	4
        /*0000*/ 	.byte	0x02, 0x09, 0x00, 0x00, 0x02, 0x02, 0x01, 0x00, 0x02, 0x05, 0x05, 0x00, 0x03, 0x07, 0x01, 0x01
        /*0010*/ 	.byte	0x02, 0x03, 0x00, 0x00, 0x02, 0x06, 0x01, 0x00, 0x04, 0x0b, 0x08, 0x00, 0x01, 0x00, 0x00, 0x00
        /*0020*/ 	.byte	0x00, 0x00, 0x00, 0x00


//--------------------- .nv.info._Z12vecAddKernelPPdS_S_i --------------------------
	.section	.nv.info._Z12vecAddKernelPPdS_S_i,"",@"SHT_CUDA_INFO"
	.sectionflags	@""
	.align	4


	//----- nvinfo : EIATTR_CUDA_API_VERSION
	.align		4
        /*0000*/ 	.byte	0x04, 0x37
        /*0002*/ 	.short	(.L_9 - .L_8)
.L_8:
        /*0004*/ 	.word	0x00000082


	//----- nvinfo : EIATTR_KPARAM_INFO
	.align		4
.L_9:
        /*0008*/ 	.byte	0x04, 0x17
        /*000a*/ 	.short	(.L_11 - .L_10)
.L_10:
        /*000c*/ 	.word	0x00000000
        /*0010*/ 	.short	0x0003
        /*0012*/ 	.short	0x0018
        /*0014*/ 	.byte	0x00, 0xf0, 0x11, 0x00


	//----- nvinfo : EIATTR_KPARAM_INFO
	.align		4
.L_11:
        /*0018*/ 	.byte	0x04, 0x17
        /*001a*/ 	.short	(.L_13 - .L_12)
.L_12:
        /*001c*/ 	.word	0x00000000
        /*0020*/ 	.short	0x0002
        /*0022*/ 	.short	0x0010
        /*0024*/ 	.byte	0x00, 0xf5, 0x21, 0x00


	//----- nvinfo : EIATTR_KPARAM_INFO
	.align		4
.L_13:
        /*0028*/ 	.byte	0x04, 0x17
        /*002a*/ 	.short	(.L_15 - .L_14)
.L_14:
        /*002c*/ 	.word	0x00000000
        /*0030*/ 	.short	0x0001
        /*0032*/ 	.short	0x0008
        /*0034*/ 	.byte	0x00, 0xf5, 0x21, 0x00


	//----- nvinfo : EIATTR_KPARAM_INFO
	.align		4
.L_15:
        /*0038*/ 	.byte	0x04, 0x17
        /*003a*/ 	.short	(.L_17 - .L_16)
.L_16:
        /*003c*/ 	.word	0x00000000
        /*0040*/ 	.short	0x0000
        /*0042*/ 	.short	0x0000
        /*0044*/ 	.byte	0x00, 0xf5, 0x21, 0x00


	//----- nvinfo : EIATTR_SPARSE_MMA_MASK
	.align		4
.L_17:
        /*0048*/ 	.byte	0x03, 0x50
        /*004a*/ 	.short	0x0000


	//----- nvinfo : EIATTR_MAXREG_COUNT
	.align		4
        /*004c*/ 	.byte	0x03, 0x1b
        /*004e*/ 	.short	0x00ff


	//----- nvinfo : EIATTR_MERCURY_ISA_VERSION
	.align		4
        /*0050*/ 	.byte	0x03, 0x5f
        /*0052*/ 	.short	0x0101


	//----- nvinfo : EIATTR_VRC_CTA_INIT_COUNT
	.align		4
        /*0054*/ 	.byte	0x02, 0x4a
	.zero		1
	.zero		1


	//----- nvinfo : EIATTR_EXIT_INSTR_OFFSETS
	.align		4
        /*0058*/ 	.byte	0x04, 0x1c
        /*005a*/ 	.short	(.L_19 - .L_18)


	//   ....[0]....
.L_18:
        /*005c*/ 	.word	0x00000260


	//----- nvinfo : EIATTR_CRS_STACK_SIZE
	.align		4
.L_19:
        /*0060*/ 	.byte	0x04, 0x1e
        /*0062*/ 	.short	(.L_21 - .L_20)
.L_20:
        /*0064*/ 	.word	0x00000000


	//----- nvinfo : EIATTR_CBANK_PARAM_SIZE
	.align		4
.L_21:
        /*0068*/ 	.byte	0x03, 0x19
        /*006a*/ 	.short	0x001c


	//----- nvinfo : EIATTR_PARAM_CBANK
	.align		4
        /*006c*/ 	.byte	0x04, 0x0a
        /*006e*/ 	.short	(.L_23 - .L_22)
	.align		4
.L_22:
        /*0070*/ 	.word	index@(.nv.constant0._Z12vecAddKernelPPdS_S_i)
        /*0074*/ 	.short	0x0380
        /*0076*/ 	.short	0x001c


	//----- nvinfo : EIATTR_SW_WAR
	.align		4
.L_23:
        /*0078*/ 	.byte	0x04, 0x36
        /*007a*/ 	.short	(.L_25 - .L_24)
.L_24:
        /*007c*/ 	.word	0x00000008
.L_25:


//--------------------- .nv.callgraph             --------------------------
	.section	.nv.callgraph,"",@"SHT_CUDA_CALLGRAPH"
	.align	4
	.sectionentsize	8
	.align		4
        /*0000*/ 	.word	0x00000000
	.align		4
        /*0004*/ 	.word	0xffffffff
	.align		4
        /*0008*/ 	.word	0x00000000
	.align		4
        /*000c*/ 	.word	0xfffffffe
	.align		4
        /*0010*/ 	.word	0x00000000
	.align		4
        /*0014*/ 	.word	0xfffffffd
	.align		4
        /*0018*/ 	.word	0x00000000
	.align		4
        /*001c*/ 	.word	0xfffffffc


//--------------------- .text._Z12vecAddKernelPPdS_S_i --------------------------
	.section	.text._Z12vecAddKernelPPdS_S_i,"ax",@progbits
	.align	128
        .global         _Z12vecAddKernelPPdS_S_i
        .type           _Z12vecAddKernelPPdS_S_i,@function
        .size           _Z12vecAddKernelPPdS_S_i,(.L_x_8 - _Z12vecAddKernelPPdS_S_i)
        .other          _Z12vecAddKernelPPdS_S_i,@"STO_CUDA_ENTRY STV_DEFAULT"
_Z12vecAddKernelPPdS_S_i:
.text._Z12vecAddKernelPPdS_S_i:
[----:B------:R-:W-:Y:S01]  /*0000*/  LDC R1, c[0x0][0x37c] ;  /* 0x0000df00ff017b82 */ /* 0x000fe20000000800 */
[----:B------:R-:W0:Y:S07]  /*0010*/  S2R R0, SR_CTAID.X ;  /* 0x0000000000007919 */ /* 0x000e2e0000002500 */
[----:B------:R-:W1:Y:S01]  /*0020*/  LDC.64 R2, c[0x0][0x380] ;  /* 0x0000e000ff027b82 */ /* 0x000e620000000a00 */
[----:B------:R-:W0:Y:S01]  /*0030*/  LDCU UR6, c[0x0][0x360] ;  /* 0x00006c00ff0677ac */ /* 0x000e220008000800 */
[----:B------:R-:W0:Y:S01]  /*0040*/  S2R R5, SR_TID.X ;  /* 0x0000000000057919 */ /* 0x000e220000002100 */
[----:B------:R-:W2:Y:S05]  /*0050*/  LDCU.64 UR4, c[0x0][0x358] ;  /* 0x00006b00ff0477ac */ /* 0x000eaa0008000a00 */
[----:B------:R-:W3:Y:S08]  /*0060*/  LDC R7, c[0x0][0x398] ;  /* 0x0000e600ff077b82 */ /* 0x000ef00000000800 */
[----:B------:R-:W4:Y:S01]  /*0070*/  LDC.64 R8, c[0x0][0x390] ;  /* 0x0000e400ff087b82 */ /* 0x000f220000000a00 */
[----:B0-----:R-:W-:-:S04]  /*0080*/  IMAD R0, R0, UR6, R5 ;  /* 0x0000000600007c24 */ /* 0x001fc8000f8e0205 */
[----:B-1----:R-:W-:-:S05]  /*0090*/  IMAD.WIDE R2, R0, 0x8, R2 ;  /* 0x0000000800027825 */ /* 0x002fca00078e0202 */
[----:B--2---:R-:W3:Y:S02]  /*00a0*/  LDG.E.64 R4, desc[UR4][R2.64] ;  /* 0x0000000402047981 */ /* 0x004ee4000c1e1b00 */
[----:B---3--:R-:W-:-:S06]  /*00b0*/  IMAD.WIDE R4, R7, 0x8, R4 ;  /* 0x0000000807047825 */ /* 0x008fcc00078e0204 */
[----:B------:R-:W2:Y:S01]  /*00c0*/  LDG.E.64 R4, desc[UR4][R4.64] ;  /* 0x0000000404047981 */ /* 0x000ea2000c1e1b00 */
[----:B----4-:R-:W-:-:S05]  /*00d0*/  IMAD.WIDE R8, R0, 0x8, R8 ;  /* 0x0000000800087825 */ /* 0x010fca00078e0208 */
[----:B--2---:R0:W-:Y:S04]  /*00e0*/  STG.E.64 desc[UR4][R8.64], R4 ;  /* 0x0000000408007986 */ /* 0x0041e8000c101b04 */
[----:B------:R-:W2:Y:S01]  /*00f0*/  LDG.E.64 R6, desc[UR4][R2.64] ;  /* 0x0000000402067981 */ /* 0x000ea2000c1e1b00 */
[----:B------:R-:W1:Y:S01]  /*0100*/  MUFU.RCP64H R11, R5 ;  /* 0x00000005000b7308 */ /* 0x000e620000001800 */
[----:B------:R-:W-:-:S06]  /*0110*/  IMAD.MOV.U32 R10, RZ, RZ, 0x1 ;  /* 0x00000001ff0a7424 */ /* 0x000fcc00078e00ff */
[----:B-1----:R-:W-:-:S08]  /*0120*/  DFMA R12, -R4, R10, 1 ;  /* 0x3ff00000040c742b */ /* 0x002fd0000000010a */
[----:B------:R-:W-:Y:S01]  /*0130*/  DFMA R12, R12, R12, R12 ;  /* 0x0000000c0c0c722b */ /* 0x000fe2000000000c */
[----:B--2---:R-:W2:Y:S07]  /*0140*/  LDG.E.64 R6, desc[UR4][R6.64+0x8] ;  /* 0x0000080406067981 */ /* 0x004eae000c1e1b00 */
[----:B------:R-:W-:Y:S01]  /*0150*/  DFMA R12, R10, R12, R10 ;  /* 0x0000000c0a0c722b */ /* 0x000fe2000000000a */
[----:B------:R-:W-:Y:S07]  /*0160*/  BSSY.RECONVERGENT B0, `(.L_x_0) ;  /* 0x000000c000007945 */ /* 0x000fee0003800200 */
[----:B------:R-:W-:-:S08]  /*0170*/  DFMA R10, -R4, R12, 1 ;  /* 0x3ff00000040a742b */ /* 0x000fd0000000010c */
[----:B------:R-:W-:-:S08]  /*0180*/  DFMA R10, R12, R10, R12 ;  /* 0x0000000a0c0a722b */ /* 0x000fd0000000000c */
[----:B--2---:R-:W-:Y:S01]  /*0190*/  DMUL R12, R6, R10 ;  /* 0x0000000a060c7228 */ /* 0x004fe20000000000 */
[----:B------:R-:W-:-:S07]  /*01a0*/  FSETP.GEU.AND P1, PT, |R7|, 6.5827683646048100446e-37, PT ;  /* 0x036000000700780b */ /* 0x000fce0003f2e200 */
[----:B0-----:R-:W-:-:S08]  /*01b0*/  DFMA R8, -R4, R12, R6 ;  /* 0x0000000c0408722b */ /* 0x001fd00000000106 */
[----:B------:R-:W-:-:S10]  /*01c0*/  DFMA R2, R10, R8, R12 ;  /* 0x000000080a02722b */ /* 0x000fd4000000000c */
[----:B------:R-:W-:-:S05]  /*01d0*/  FFMA R8, RZ, R5, R3 ;  /* 0x00000005ff087223 */ /* 0x000fca0000000003 */
[----:B------:R-:W-:-:S13]  /*01e0*/  FSETP.GT.AND P0, PT, |R8|, 1.469367938527859385e-39, PT ;  /* 0x001000000800780b */ /* 0x000fda0003f04200 */
[----:B------:R-:W-:Y:S05]  /*01f0*/  @P0 BRA P1, `(.L_x_1) ;  /* 0x0000000000080947 */ /* 0x000fea0000800000 */
[----:B------:R-:W-:-:S07]  /*0200*/  MOV R10, 0x220 ;  /* 0x00000220000a7802 */ /* 0x000fce0000000f00 */
[----:B------:R-:W-:Y:S05]  /*0210*/  CALL.REL.NOINC `($__internal_0_$__cuda_sm20_div_rn_f64_full) ;  /* 0x0000000000147944 */ /* 0x000fea0003c00000 */
.L_x_1:
[----:B------:R-:W-:Y:S05]  /*0220*/  BSYNC.RECONVERGENT B0 ;  /* 0x0000000000007941 */ /* 0x000fea0003800200 */
.L_x_0:
[----:B------:R-:W0:Y:S02]  /*0230*/  LDC.64 R4, c[0x0][0x388] ;  /* 0x0000e200ff047b82 */ /* 0x000e240000000a00 */
[----:B0-----:R-:W-:-:S05]  /*0240*/  IMAD.WIDE R4, R0, 0x8, R4 ;  /* 0x0000000800047825 */ /* 0x001fca00078e0204 */
[----:B------:R-:W-:Y:S01]  /*0250*/  STG.E.64 desc[UR4][R4.64], R2 ;  /* 0x0000000204007986 */ /* 0x000fe2000c101b04 */
[----:B------:R-:W-:Y:S05]  /*0260*/  EXIT ;  /* 0x000000000000794d */ /* 0x000fea0003800000 */
        .weak           $__internal_0_$__cuda_sm20_div_rn_f64_full
        .type           $__internal_0_$__cuda_sm20_div_rn_f64_full,@function
        .size           $__internal_0_$__cuda_sm20_div_rn_f64_full,(.L_x_8 - $__internal_0_$__cuda_sm20_div_rn_f64_full)
$__internal_0_$__cuda_sm20_div_rn_f64_full:
[C---:B------:R-:W-:Y:S01]  /*0270*/  FSETP.GEU.AND P0, PT, |R5|.reuse, 1.469367938527859385e-39, PT ;  /* 0x001000000500780b */ /* 0x040fe20003f0e200 */
[----:B------:R-:W-:Y:S01]  /*0280*/  IMAD.MOV.U32 R16, RZ, RZ, 0x1 ;  /* 0x00000001ff107424 */ /* 0x000fe200078e00ff */
[----:B------:R-:W-:Y:S01]  /*0290*/  LOP3.LUT R2, R5, 0x800fffff, RZ, 0xc0, !PT ;  /* 0x800fffff05027812 */ /* 0x000fe200078ec0ff */
[----:B------:R-:W-:Y:S01]  /*02a0*/  BSSY.RECONVERGENT B1, `(.L_x_2) ;  /* 0x0000055000017945 */ /* 0x000fe20003800200 */
[C---:B------:R-:W-:Y:S02]  /*02b0*/  FSETP.GEU.AND P2, PT, |R7|.reuse, 1.469367938527859385e-39, PT ;  /* 0x001000000700780b */ /* 0x040fe40003f4e200 */
[----:B------:R-:W-:Y:S01]  /*02c0*/  LOP3.LUT R3, R2, 0x3ff00000, RZ, 0xfc, !PT ;  /* 0x3ff0000002037812 */ /* 0x000fe200078efcff */
[----:B------:R-:W-:Y:S01]  /*02d0*/  IMAD.MOV.U32 R2, RZ, RZ, R4 ;  /* 0x000000ffff027224 */ /* 0x000fe200078e0004 */
[----:B------:R-:W-:Y:S02]  /*02e0*/  LOP3.LUT R11, R7, 0x7ff00000, RZ, 0xc0, !PT ;  /* 0x7ff00000070b7812 */ /* 0x000fe400078ec0ff */
[----:B------:R-:W-:-:S03]  /*02f0*/  LOP3.LUT R14, R5, 0x7ff00000, RZ, 0xc0, !PT ;  /* 0x7ff00000050e7812 */ /* 0x000fc600078ec0ff */
[----:B------:R-:W-:Y:S01]  /*0300*/  @!P0 DMUL R2, R4, 8.98846567431157953865e+307 ;  /* 0x7fe0000004028828 */ /* 0x000fe20000000000 */
[----:B------:R-:W-:-:S03]  /*0310*/  ISETP.GE.U32.AND P1, PT, R11, R14, PT ;  /* 0x0000000e0b00720c */ /* 0x000fc60003f26070 */
[----:B------:R-:W-:Y:S01]  /*0320*/  @!P2 LOP3.LUT R12, R5, 0x7ff00000, RZ, 0xc0, !PT ;  /* 0x7ff00000050ca812 */ /* 0x000fe200078ec0ff */
[----:B------:R-:W-:Y:S01]  /*0330*/  @!P2 IMAD.MOV.U32 R18, RZ, RZ, RZ ;  /* 0x000000ffff12a224 */ /* 0x000fe200078e00ff */
[----:B------:R-:W0:Y:S02]  /*0340*/  MUFU.RCP64H R17, R3 ;  /* 0x0000000300117308 */ /* 0x000e240000001800 */
[----:B------:R-:W-:Y:S01]  /*0350*/  @!P2 ISETP.GE.U32.AND P3, PT, R11, R12, PT ;  /* 0x0000000c0b00a20c */ /* 0x000fe20003f66070 */
[----:B------:R-:W-:-:S05]  /*0360*/  IMAD.MOV.U32 R12, RZ, RZ, 0x1ca00000 ;  /* 0x1ca00000ff0c7424 */ /* 0x000fca00078e00ff */
[----:B------:R-:W-:-:S04]  /*0370*/  @!P2 SEL R13, R12, 0x63400000, !P3 ;  /* 0x634000000c0da807 */ /* 0x000fc80005800000 */
[----:B------:R-:W-:-:S04]  /*0380*/  @!P2 LOP3.LUT R13, R13, 0x80000000, R7, 0xf8, !PT ;  /* 0x800000000d0da812 */ /* 0x000fc800078ef807 */
[----:B------:R-:W-:Y:S01]  /*0390*/  @!P2 LOP3.LUT R19, R13, 0x100000, RZ, 0xfc, !PT ;  /* 0x001000000d13a812 */ /* 0x000fe200078efcff */
[----:B0-----:R-:W-:-:S08]  /*03a0*/  DFMA R8, R16, -R2, 1 ;  /* 0x3ff000001008742b */ /* 0x001fd00000000802 */
[----:B------:R-:W-:-:S08]  /*03b0*/  DFMA R8, R8, R8, R8 ;  /* 0x000000080808722b */ /* 0x000fd00000000008 */
[----:B------:R-:W-:Y:S01]  /*03c0*/  DFMA R16, R16, R8, R16 ;  /* 0x000000081010722b */ /* 0x000fe20000000010 */
[----:B------:R-:W-:Y:S01]  /*03d0*/  SEL R9, R12, 0x63400000, !P1 ;  /* 0x634000000c097807 */ /* 0x000fe20004800000 */
[----:B------:R-:W-:-:S03]  /*03e0*/  IMAD.MOV.U32 R8, RZ, RZ, R6 ;  /* 0x000000ffff087224 */ /* 0x000fc600078e0006 */
[----:B------:R-:W-:-:S03]  /*03f0*/  LOP3.LUT R9, R9, 0x800fffff, R7, 0xf8, !PT ;  /* 0x800fffff09097812 */ /* 0x000fc600078ef807 */
[----:B------:R-:W-:-:S03]  /*0400*/  DFMA R20, R16, -R2, 1 ;  /* 0x3ff000001014742b */ /* 0x000fc60000000802 */
[----:B------:R-:W-:-:S05]  /*0410*/  @!P2 DFMA R8, R8, 2, -R18 ;  /* 0x400000000808a82b */ /* 0x000fca0000000812 */
[----:B------:R-:W-:Y:S01]  /*0420*/  DFMA R16, R16, R20, R16 ;  /* 0x000000141010722b */ /* 0x000fe20000000010 */
[----:B------:R-:W-:Y:S02]  /*0430*/  IMAD.MOV.U32 R21, RZ, RZ, R11 ;  /* 0x000000ffff157224 */ /* 0x000fe400078e000b */
[----:B------:R-:W-:Y:S01]  /*0440*/  IMAD.MOV.U32 R20, RZ, RZ, R14 ;  /* 0x000000ffff147224 */ /* 0x000fe200078e000e */
[----:B------:R-:W-:Y:S02]  /*0450*/  @!P0 LOP3.LUT R20, R3, 0x7ff00000, RZ, 0xc0, !PT ;  /* 0x7ff0000003148812 */ /* 0x000fe400078ec0ff */
[----:B------:R-:W-:Y:S02]  /*0460*/  @!P2 LOP3.LUT R21, R9, 0x7ff00000, RZ, 0xc0, !PT ;  /* 0x7ff000000915a812 */ /* 0x000fe400078ec0ff */
[----:B------:R-:W-:Y:S01]  /*0470*/  DMUL R18, R16, R8 ;  /* 0x0000000810127228 */ /* 0x000fe20000000000 */
[----:B------:R-:W-:Y:S02]  /*0480*/  VIADD R22, R20, 0xffffffff ;  /* 0xffffffff14167836 */ /* 0x000fe40000000000 */
[----:B------:R-:W-:-:S05]  /*0490*/  VIADD R13, R21, 0xffffffff ;  /* 0xffffffff150d7836 */ /* 0x000fca0000000000 */
[----:B------:R-:W-:Y:S01]  /*04a0*/  DFMA R14, R18, -R2, R8 ;  /* 0x80000002120e722b */ /* 0x000fe20000000008 */
[----:B------:R-:W-:-:S04]  /*04b0*/  ISETP.GT.U32.AND P0, PT, R13, 0x7feffffe, PT ;  /* 0x7feffffe0d00780c */ /* 0x000fc80003f04070 */
[----:B------:R-:W-:-:S03]  /*04c0*/  ISETP.GT.U32.OR P0, PT, R22, 0x7feffffe, P0 ;  /* 0x7feffffe1600780c */ /* 0x000fc60000704470 */
[----:B------:R-:W-:-:S10]  /*04d0*/  DFMA R14, R16, R14, R18 ;  /* 0x0000000e100e722b */ /* 0x000fd40000000012 */
[----:B------:R-:W-:Y:S05]  /*04e0*/  @P0 BRA `(.L_x_3) ;  /* 0x00000000006c0947 */ /* 0x000fea0003800000 */
[----:B------:R-:W-:-:S04]  /*04f0*/  LOP3.LUT R16, R5, 0x7ff00000, RZ, 0xc0, !PT ;  /* 0x7ff0000005107812 */ /* 0x000fc800078ec0ff */
[CC--:B------:R-:W-:Y:S02]  /*0500*/  VIADDMNMX R6, R11.reuse, -R16.reuse, 0xb9600000, !PT ;  /* 0xb96000000b067446 */ /* 0x0c0fe40007800910 */
[----:B------:R-:W-:Y:S02]  /*0510*/  ISETP.GE.U32.AND P0, PT, R11, R16, PT ;  /* 0x000000100b00720c */ /* 0x000fe40003f06070 */
[----:B------:R-:W-:Y:S02]  /*0520*/  VIMNMX R6, PT, PT, R6, 0x46a00000, PT ;  /* 0x46a0000006067848 */ /* 0x000fe40003fe0100 */
[----:B------:R-:W-:-:S05]  /*0530*/  SEL R11, R12, 0x63400000, !P0 ;  /* 0x634000000c0b7807 */ /* 0x000fca0004000000 */
[----:B------:R-:W-:Y:S02]  /*0540*/  IMAD.IADD R11, R6, 0x1, -R11 ;  /* 0x00000001060b7824 */ /* 0x000fe400078e0a0b */
[----:B------:R-:W-:Y:S02]  /*0550*/  IMAD.MOV.U32 R6, RZ, RZ, RZ ;  /* 0x000000ffff067224 */ /* 0x000fe400078e00ff */
[----:B------:R-:W-:-:S06]  /*0560*/  VIADD R7, R11, 0x7fe00000 ;  /* 0x7fe000000b077836 */ /* 0x000fcc0000000000 */
[----:B------:R-:W-:-:S10]  /*0570*/  DMUL R12, R14, R6 ;  /* 0x000000060e0c7228 */ /* 0x000fd40000000000 */
[----:B------:R-:W-:-:S13]  /*0580*/  FSETP.GTU.AND P0, PT, |R13|, 1.469367938527859385e-39, PT ;  /* 0x001000000d00780b */ /* 0x000fda0003f0c200 */
[----:B------:R-:W-:Y:S05]  /*0590*/  @P0 BRA `(.L_x_4) ;  /* 0x0000000000940947 */ /* 0x000fea0003800000 */
[----:B------:R-:W-:Y:S01]  /*05a0*/  DFMA R2, R14, -R2, R8 ;  /* 0x800000020e02722b */ /* 0x000fe20000000008 */
[----:B------:R-:W-:-:S09]  /*05b0*/  IMAD.MOV.U32 R6, RZ, RZ, RZ ;  /* 0x000000ffff067224 */ /* 0x000fd200078e00ff */
[C---:B------:R-:W-:Y:S02]  /*05c0*/  FSETP.NEU.AND P0, PT, R3.reuse, RZ, PT ;  /* 0x000000ff0300720b */ /* 0x040fe40003f0d000 */
[----:B------:R-:W-:-:S04]  /*05d0*/  LOP3.LUT R5, R3, 0x80000000, R5, 0x48, !PT ;  /* 0x8000000003057812 */ /* 0x000fc800078e4805 */
[----:B------:R-:W-:-:S07]  /*05e0*/  LOP3.LUT R7, R5, R7, RZ, 0xfc, !PT ;  /* 0x0000000705077212 */ /* 0x000fce00078efcff */
[----:B------:R-:W-:Y:S05]  /*05f0*/  @!P0 BRA `(.L_x_4) ;  /* 0x00000000007c8947 */ /* 0x000fea0003800000 */
[----:B------:R-:W-:Y:S01]  /*0600*/  IMAD.MOV R3, RZ, RZ, -R11 ;  /* 0x000000ffff037224 */ /* 0x000fe200078e0a0b */
[----:B------:R-:W-:Y:S01]  /*0610*/  DMUL.RP R6, R14, R6 ;  /* 0x000000060e067228 */ /* 0x000fe20000008000 */
[----:B------:R-:W-:Y:S01]  /*0620*/  IMAD.MOV.U32 R2, RZ, RZ, RZ ;  /* 0x000000ffff027224 */ /* 0x000fe200078e00ff */
[----:B------:R-:W-:-:S05]  /*0630*/  IADD3 R11, PT, PT, -R11, -0x43300000, RZ ;  /* 0xbcd000000b0b7810 */ /* 0x000fca0007ffe1ff */
[----:B------:R-:W-:-:S03]  /*0640*/  DFMA R2, R12, -R2, R14 ;  /* 0x800000020c02722b */ /* 0x000fc6000000000e */
[----:B------:R-:W-:-:S07]  /*0650*/  LOP3.LUT R5, R7, R5, RZ, 0x3c, !PT ;  /* 0x0000000507057212 */ /* 0x000fce00078e3cff */
[----:B------:R-:W-:-:S04]  /*0660*/  FSETP.NEU.AND P0, PT, |R3|, R11, PT ;  /* 0x0000000b0300720b */ /* 0x000fc80003f0d200 */
[----:B------:R-:W-:Y:S02]  /*0670*/  FSEL R12, R6, R12, !P0 ;  /* 0x0000000c060c7208 */ /* 0x000fe40004000000 */
[----:B------:R-:W-:Y:S01]  /*0680*/  FSEL R13, R5, R13, !P0 ;  /* 0x0000000d050d7208 */ /* 0x000fe20004000000 */
[----:B------:R-:W-:Y:S06]  /*0690*/  BRA `(.L_x_4) ;  /* 0x0000000000547947 */ /* 0x000fec0003800000 */
.L_x_3:
[----:B------:R-:W-:-:S14]  /*06a0*/  DSETP.NAN.AND P0, PT, R6, R6, PT ;  /* 0x000000060600722a */ /* 0x000fdc0003f08000 */
[----:B------:R-:W-:Y:S05]  /*06b0*/  @P0 BRA `(.L_x_5) ;  /* 0x0000000000440947 */ /* 0x000fea0003800000 */
[----:B------:R-:W-:-:S14]  /*06c0*/  DSETP.NAN.AND P0, PT, R4, R4, PT ;  /* 0x000000040400722a */ /* 0x000fdc0003f08000 */
[----:B------:R-:W-:Y:S05]  /*06d0*/  @P0 BRA `(.L_x_6) ;  /* 0x0000000000300947 */ /* 0x000fea0003800000 */
[----:B------:R-:W-:Y:S01]  /*06e0*/  ISETP.NE.AND P0, PT, R21, R20, PT ;  /* 0x000000141500720c */ /* 0x000fe20003f05270 */
[----:B------:R-:W-:Y:S02]  /*06f0*/  IMAD.MOV.U32 R12, RZ, RZ, 0x0 ;  /* 0x00000000ff0c7424 */ /* 0x000fe400078e00ff */
[----:B------:R-:W-:-:S10]  /*0700*/  IMAD.MOV.U32 R13, RZ, RZ, -0x80000 ;  /* 0xfff80000ff0d7424 */ /* 0x000fd400078e00ff */
[----:B------:R-:W-:Y:S05]  /*0710*/  @!P0 BRA `(.L_x_4) ;  /* 0x0000000000348947 */ /* 0x000fea0003800000 */
[----:B------:R-:W-:Y:S02]  /*0720*/  ISETP.NE.AND P0, PT, R21, 0x7ff00000, PT ;  /* 0x7ff000001500780c */ /* 0x000fe40003f05270 */
[----:B------:R-:W-:Y:S02]  /*0730*/  LOP3.LUT R13, R7, 0x80000000, R5, 0x48, !PT ;  /* 0x80000000070d7812 */ /* 0x000fe400078e4805 */
[----:B------:R-:W-:-:S13]  /*0740*/  ISETP.EQ.OR P0, PT, R20, RZ, !P0 ;  /* 0x000000ff1400720c */ /* 0x000fda0004702670 */
[----:B------:R-:W-:Y:S01]  /*0750*/  @P0 LOP3.LUT R2, R13, 0x7ff00000, RZ, 0xfc, !PT ;  /* 0x7ff000000d020812 */ /* 0x000fe200078efcff */
[----:B------:R-:W-:Y:S02]  /*0760*/  @!P0 IMAD.MOV.U32 R12, RZ, RZ, RZ ;  /* 0x000000ffff0c8224 */ /* 0x000fe400078e00ff */
[----:B------:R-:W-:Y:S02]  /*0770*/  @P0 IMAD.MOV.U32 R12, RZ, RZ, RZ ;  /* 0x000000ffff0c0224 */ /* 0x000fe400078e00ff */
[----:B------:R-:W-:Y:S01]  /*0780*/  @P0 IMAD.MOV.U32 R13, RZ, RZ, R2 ;  /* 0x000000ffff0d0224 */ /* 0x000fe200078e0002 */
[----:B------:R-:W-:Y:S06]  /*0790*/  BRA `(.L_x_4) ;  /* 0x0000000000147947 */ /* 0x000fec0003800000 */
.L_x_6:
[----:B------:R-:W-:Y:S01]  /*07a0*/  LOP3.LUT R13, R5, 0x80000, RZ, 0xfc, !PT ;  /* 0x00080000050d7812 */ /* 0x000fe200078efcff */
[----:B------:R-:W-:Y:S01]  /*07b0*/  IMAD.MOV.U32 R12, RZ, RZ, R4 ;  /* 0x000000ffff0c7224 */ /* 0x000fe200078e0004 */
[----:B------:R-:W-:Y:S06]  /*07c0*/  BRA `(.L_x_4) ;  /* 0x0000000000087947 */ /* 0x000fec0003800000 */
.L_x_5:
[----:B------:R-:W-:Y:S01]  /*07d0*/  LOP3.LUT R13, R7, 0x80000, RZ, 0xfc, !PT ;  /* 0x00080000070d7812 */ /* 0x000fe200078efcff */
[----:B------:R-:W-:-:S07]  /*07e0*/  IMAD.MOV.U32 R12, RZ, RZ, R6 ;  /* 0x000000ffff0c7224 */ /* 0x000fce00078e0006 */
.L_x_4:
[----:B------:R-:W-:Y:S05]  /*07f0*/  BSYNC.RECONVERGENT B1 ;  /* 0x0000000000017941 */ /* 0x000fea0003800200 */
.L_x_2:
[----:B------:R-:W-:Y:S02]  /*0800*/  IMAD.MOV.U32 R11, RZ, RZ, 0x0 ;  /* 0x00000000ff0b7424 */ /* 0x000fe400078e00ff */
[----:B------:R-:W-:Y:S02]  /*0810*/  IMAD.MOV.U32 R2, RZ, RZ, R12 ;  /* 0x000000ffff027224 */ /* 0x000fe400078e000c */
[----:B------:R-:W-:Y:S01]  /*0820*/  IMAD.MOV.U32 R3, RZ, RZ, R13 ;  /* 0x000000ffff037224 */ /* 0x000fe200078e000d */
[----:B------:R-:W-:Y:S06]  /*0830*/  RET.REL.NODEC R10 `(_Z12vecAddKernelPPdS_S_i) ;  /* 0xfffffff40af07950 */ /* 0x000fec0003c3ffff */
.L_x_7:
[----:B------:R-:W-:-:S00]  /*0840*/  BRA `(.L_x_7) ;  /* 0xfffffffc00fc7947 */ /* 0x000fc0000383ffff */
[----:B------:R-:W-:-:S00]  /*0850*/  NOP ;  /* 0x0000000000007918 */ /* 0x000fc00000000000 */
        /* <DEDUP_REMOVED lines=10> */
.L_x_8:


//--------------------- .nv.shared.reserved.0     --------------------------
	.section	.nv.shared.reserved.0,"aw",@nobits
	.weak		__nv_reservedSMEM_offset_0_alias
	.size		__nv_reservedSMEM_offset_0_alias, 0, 64
	.other		__nv_reservedSMEM_offset_0_alias,@"STO_CUDA_RESERVED_SHARED STV_DEFAULT"
__nv_reservedSMEM_offset_0_alias:
	.zero		0
	.zero		64


//--------------------- .nv.constant0._Z12vecAddKernelPPdS_S_i --------------------------
	.section	.nv.constant0._Z12vecAddKernelPPdS_S_i,"a",@progbits
	.sectionflags	@""
	.align	4
.nv.constant0._Z12vecAddKernelPPdS_S_i:
	.zero		924


//--------------------- SYMBOLS --------------------------

	.type		.nv.reservedSmem.offset0,@object
	.size		.nv.reservedSmem.offset0,0x4
